//
// Generated by NVIDIA NVVM Compiler
//
// Compiler Build ID: CL-36424714
// Cuda compilation tools, release 13.0, V13.0.88
// Based on NVVM 20.0.0
//

.version 9.0
.target sm_100
.address_size 64

	// .globl	_Z17launch_gpu_kernelPfS_iS_iS_iiiiiiiP11CUstream_st

.visible .entry _Z17launch_gpu_kernelPfS_iS_iS_iiiiiiiP11CUstream_st(
	.param .u64 .ptr .align 1 _Z17launch_gpu_kernelPfS_iS_iS_iiiiiiiP11CUstream_st_param_0,
	.param .u64 .ptr .align 1 _Z17launch_gpu_kernelPfS_iS_iS_iiiiiiiP11CUstream_st_param_1,
	.param .u32 _Z17launch_gpu_kernelPfS_iS_iS_iiiiiiiP11CUstream_st_param_2,
	.param .u64 .ptr .align 1 _Z17launch_gpu_kernelPfS_iS_iS_iiiiiiiP11CUstream_st_param_3,
	.param .u32 _Z17launch_gpu_kernelPfS_iS_iS_iiiiiiiP11CUstream_st_param_4,
	.param .u64 .ptr .align 1 _Z17launch_gpu_kernelPfS_iS_iS_iiiiiiiP11CUstream_st_param_5,
	.param .u32 _Z17launch_gpu_kernelPfS_iS_iS_iiiiiiiP11CUstream_st_param_6,
	.param .u32 _Z17launch_gpu_kernelPfS_iS_iS_iiiiiiiP11CUstream_st_param_7,
	.param .u32 _Z17launch_gpu_kernelPfS_iS_iS_iiiiiiiP11CUstream_st_param_8,
	.param .u32 _Z17launch_gpu_kernelPfS_iS_iS_iiiiiiiP11CUstream_st_param_9,
	.param .u32 _Z17launch_gpu_kernelPfS_iS_iS_iiiiiiiP11CUstream_st_param_10,
	.param .u32 _Z17launch_gpu_kernelPfS_iS_iS_iiiiiiiP11CUstream_st_param_11,
	.param .u32 _Z17launch_gpu_kernelPfS_iS_iS_iiiiiiiP11CUstream_st_param_12,
	.param .u64 .ptr .align 1 _Z17launch_gpu_kernelPfS_iS_iS_iiiiiiiP11CUstream_st_param_13
)
{


	ret;

}


// ===== COMPILED SASS (sm_100) =====

	.target	sm_100

	.elftype	@"ET_EXEC"


//--------------------- .note.nv.tkinfo           --------------------------
	.section	.note.nv.tkinfo,"",@"SHT_NOTE"
	.sectionflags	@"SHF_NOTE_NV_TKINFO"
	.tkinfo
        /*0018*/ 	.word	0x00000002
        /*0030*/ 	.string	""
        /*0030*/ 	.string	"ptxas"
        /*0030*/ 	.string	"Cuda compilation tools, release 13.0, V13.0.88"
        /*0030*/ 	.string	"Build cuda_13.0.r13.0/compiler.36424714_0"
        /*0030*/ 	.string	"-arch sm_100 -m 64 "



//--------------------- .note.nv.cuinfo           --------------------------
	.section	.note.nv.cuinfo,"",@"SHT_NOTE"
	.sectionflags	@"SHF_NOTE_NV_CUINFO"
        /*0018*/ 	.short	0x0002
        /*001a*/ 	.short	0x0064
        /*001c*/ 	.short	0x0082
	.zero		2


//--------------------- .nv.info                  --------------------------
	.section	.nv.info,"",@"SHT_CUDA_INFO"
	.align	4


	//----- nvinfo : EIATTR_REGCOUNT
	.align		4
        /*0000*/ 	.byte	0x04, 0x2f
        /*0002*/ 	.short	(.L_1 - .L_0)
	.align		4
.L_0:
        /*0004*/ 	.word	index@(_Z17launch_gpu_kernelPfS_iS_iS_iiiiiiiP11CUstream_st)
        /*0008*/ 	.word	0x00000004


	//----- nvinfo : EIATTR_FRAME_SIZE
	.align		4
.L_1:
        /*000c*/ 	.byte	0x04, 0x11
        /*000e*/ 	.short	(.L_3 - .L_2)
	.align		4
.L_2:
        /*0010*/ 	.word	index@(_Z17launch_gpu_kernelPfS_iS_iS_iiiiiiiP11CUstream_st)
        /*0014*/ 	.word	0x00000000


	//----- nvinfo : EIATTR_MIN_STACK_SIZE
	.align		4
.L_3:
        /*0018*/ 	.byte	0x04, 0x12
        /*001a*/ 	.short	(.L_5 - .L_4)
	.align		4
.L_4:
        /*001c*/ 	.word	index@(_Z17launch_gpu_kernelPfS_iS_iS_iiiiiiiP11CUstream_st)
        /*0020*/ 	.word	0x00000000
.L_5:


//--------------------- .nv.compat                --------------------------
	.section	.nv.compat,"",@"SHT_CUDA_COMPAT_INFO"
	.align	4
        /*0000*/ 	.byte	0x02, 0x09, 0x00, 0x00, 0x02, 0x02, 0x01, 0x00, 0x02, 0x05, 0x05, 0x00, 0x03, 0x07, 0x01, 0x01
        /*0010*/ 	.byte	0x02, 0x03, 0x00, 0x00, 0x02, 0x06, 0x01, 0x00, 0x04, 0x0b, 0x08, 0x00, 0x09, 0x00, 0x00, 0x00
        /*0020*/ 	.byte	0x00, 0x00, 0x00, 0x00


//--------------------- .nv.info._Z17launch_gpu_kernelPfS_iS_iS_iiiiiiiP11CUstream_st --------------------------
	.section	.nv.info._Z17launch_gpu_kernelPfS_iS_iS_iiiiiiiP11CUstream_st,"",@"SHT_CUDA_INFO"
	.sectionflags	@""
	.align	4


	//----- nvinfo : EIATTR_CUDA_API_VERSION
	.align		4
        /*0000*/ 	.byte	0x04, 0x37
        /*0002*/ 	.short	(.L_7 - .L_6)
.L_6:
        /*0004*/ 	.word	0x00000082


	//----- nvinfo : EIATTR_KPARAM_INFO
	.align		4
.L_7:
        /*0008*/ 	.byte	0x04, 0x17
        /*000a*/ 	.short	(.L_9 - .L_8)
.L_8:
        /*000c*/ 	.word	0x00000000
        /*0010*/ 	.short	0x000d
        /*0012*/ 	.short	0x0050
        /*0014*/ 	.byte	0x00, 0xf5, 0x21, 0x00


	//----- nvinfo : EIATTR_KPARAM_INFO
	.align		4
.L_9:
        /*0018*/ 	.byte	0x04, 0x17
        /*001a*/ 	.short	(.L_11 - .L_10)
.L_10:
        /*001c*/ 	.word	0x00000000
        /*0020*/ 	.short	0x000c
        /*0022*/ 	.short	0x0048
        /*0024*/ 	.byte	0x00, 0xf0, 0x11, 0x00


	//----- nvinfo : EIATTR_KPARAM_INFO
	.align		4
.L_11:
        /*0028*/ 	.byte	0x04, 0x17
        /*002a*/ 	.short	(.L_13 - .L_12)
.L_12:
        /*002c*/ 	.word	0x00000000
        /*0030*/ 	.short	0x000b
        /*0032*/ 	.short	0x0044
        /*0034*/ 	.byte	0x00, 0xf0, 0x11, 0x00


	//----- nvinfo : EIATTR_KPARAM_INFO
	.align		4
.L_13:
        /*0038*/ 	.byte	0x04, 0x17
        /*003a*/ 	.short	(.L_15 - .L_14)
.L_14:
        /*003c*/ 	.word	0x00000000
        /*0040*/ 	.short	0x000a
        /*0042*/ 	.short	0x0040
        /*0044*/ 	.byte	0x00, 0xf0, 0x11, 0x00


	//----- nvinfo : EIATTR_KPARAM_INFO
	.align		4
.L_15:
        /*0048*/ 	.byte	0x04, 0x17
        /*004a*/ 	.short	(.L_17 - .L_16)
.L_16:
        /*004c*/ 	.word	0x00000000
        /*0050*/ 	.short	0x0009
        /*0052*/ 	.short	0x003c
        /*0054*/ 	.byte	0x00, 0xf0, 0x11, 0x00


	//----- nvinfo : EIATTR_KPARAM_INFO
	.align		4
.L_17:
        /*0058*/ 	.byte	0x04, 0x17
        /*005a*/ 	.short	(.L_19 - .L_18)
.L_18:
        /*005c*/ 	.word	0x00000000
        /*0060*/ 	.short	0x0008
        /*0062*/ 	.short	0x0038
        /*0064*/ 	.byte	0x00, 0xf0, 0x11, 0x00


	//----- nvinfo : EIATTR_KPARAM_INFO
	.align		4
.L_19:
        /*0068*/ 	.byte	0x04, 0x17
        /*006a*/ 	.short	(.L_21 - .L_20)
.L_20:
        /*006c*/ 	.word	0x00000000
        /*0070*/ 	.short	0x0007
        /*0072*/ 	.short	0x0034
        /*0074*/ 	.byte	0x00, 0xf0, 0x11, 0x00


	//----- nvinfo : EIATTR_KPARAM_INFO
	.align		4
.L_21:
        /*0078*/ 	.byte	0x04, 0x17
        /*007a*/ 	.short	(.L_23 - .L_22)
.L_22:
        /*007c*/ 	.word	0x00000000
        /*0080*/ 	.short	0x0006
        /*0082*/ 	.short	0x0030
        /*0084*/ 	.byte	0x00, 0xf0, 0x11, 0x00


	//----- nvinfo : EIATTR_KPARAM_INFO
	.align		4
.L_23:
        /*0088*/ 	.byte	0x04, 0x17
        /*008a*/ 	.short	(.L_25 - .L_24)
.L_24:
        /*008c*/ 	.word	0x00000000
        /*0090*/ 	.short	0x0005
        /*0092*/ 	.short	0x0028
        /*0094*/ 	.byte	0x00, 0xf5, 0x21, 0x00


	//----- nvinfo : EIATTR_KPARAM_INFO
	.align		4
.L_25:
        /*0098*/ 	.byte	0x04, 0x17
        /*009a*/ 	.short	(.L_27 - .L_26)
.L_26:
        /*009c*/ 	.word	0x00000000
        /*00a0*/ 	.short	0x0004
        /*00a2*/ 	.short	0x0020
        /*00a4*/ 	.byte	0x00, 0xf0, 0x11, 0x00


	//----- nvinfo : EIATTR_KPARAM_INFO
	.align		4
.L_27:
        /*00a8*/ 	.byte	0x04, 0x17
        /*00aa*/ 	.short	(.L_29 - .L_28)
.L_28:
        /*00ac*/ 	.word	0x00000000
        /*00b0*/ 	.short	0x0003
        /*00b2*/ 	.short	0x0018
        /*00b4*/ 	.byte	0x00, 0xf5, 0x21, 0x00


	//----- nvinfo : EIATTR_KPARAM_INFO
	.align		4
.L_29:
        /*00b8*/ 	.byte	0x04, 0x17
        /*00ba*/ 	.short	(.L_31 - .L_30)
.L_30:
        /*00bc*/ 	.word	0x00000000
        /*00c0*/ 	.short	0x0002
        /*00c2*/ 	.short	0x0010
        /*00c4*/ 	.byte	0x00, 0xf0, 0x11, 0x00


	//----- nvinfo : EIATTR_KPARAM_INFO
	.align		4
.L_31:
        /*00c8*/ 	.byte	0x04, 0x17
        /*00ca*/ 	.short	(.L_33 - .L_32)
.L_32:
        /*00cc*/ 	.word	0x00000000
        /*00d0*/ 	.short	0x0001
        /*00d2*/ 	.short	0x0008
        /*00d4*/ 	.byte	0x00, 0xf5, 0x21, 0x00


	//----- nvinfo : EIATTR_KPARAM_INFO
	.align		4
.L_33:
        /*00d8*/ 	.byte	0x04, 0x17
        /*00da*/ 	.short	(.L_35 - .L_34)
.L_34:
        /*00dc*/ 	.word	0x00000000
        /*00e0*/ 	.short	0x0000
        /*00e2*/ 	.short	0x0000
        /*00e4*/ 	.byte	0x00, 0xf5, 0x21, 0x00


	//----- nvinfo : EIATTR_SPARSE_MMA_MASK
	.align		4
.L_35:
        /*00e8*/ 	.byte	0x03, 0x50
        /*00ea*/ 	.short	0x0000


	//----- nvinfo : EIATTR_MAXREG_COUNT
	.align		4
        /*00ec*/ 	.byte	0x03, 0x1b
        /*00ee*/ 	.short	0x00ff


	//----- nvinfo : EIATTR_MERCURY_ISA_VERSION
	.align		4
        /*00f0*/ 	.byte	0x03, 0x5f
        /*00f2*/ 	.short	0x0101


	//----- nvinfo : EIATTR_VRC_CTA_INIT_COUNT
	.align		4
        /*00f4*/ 	.byte	0x02, 0x4a
	.zero		1
	.zero		1


	//----- nvinfo : EIATTR_EXIT_INSTR_OFFSETS
	.align		4
        /*00f8*/ 	.byte	0x04, 0x1c
        /*00fa*/ 	.short	(.L_37 - .L_36)


	//   ....[0]....
.L_36:
        /*00fc*/ 	.word	0x00000010


	//----- nvinfo : EIATTR_CBANK_PARAM_SIZE
	.align		4
.L_37:
        /*0100*/ 	.byte	0x03, 0x19
        /*0102*/ 	.short	0x0058


	//----- nvinfo : EIATTR_PARAM_CBANK
	.align		4
        /*0104*/ 	.byte	0x04, 0x0a
        /*0106*/ 	.short	(.L_39 - .L_38)
	.align		4
.L_38:
        /*0108*/ 	.word	index@(.nv.constant0._Z17launch_gpu_kernelPfS_iS_iS_iiiiiiiP11CUstream_st)
        /*010c*/ 	.short	0x0380
        /*010e*/ 	.short	0x0058


	//----- nvinfo : EIATTR_SW_WAR
	.align		4
.L_39:
        /*0110*/ 	.byte	0x04, 0x36
        /*0112*/ 	.short	(.L_41 - .L_40)
.L_40:
        /*0114*/ 	.word	0x00000008
.L_41:


//--------------------- .nv.callgraph             --------------------------
	.section	.nv.callgraph,"",@"SHT_CUDA_CALLGRAPH"
	.align	4
	.sectionentsize	8
	.align		4
        /*0000*/ 	.word	0x00000000
	.align		4
        /*0004*/ 	.word	0xffffffff
	.align		4
        /*0008*/ 	.word	0x00000000
	.align		4
        /*000c*/ 	.word	0xfffffffe
	.align		4
        /*0010*/ 	.word	0x00000000
	.align		4
        /*0014*/ 	.word	0xfffffffd
	.align		4
        /*0018*/ 	.word	0x00000000
	.align		4
        /*001c*/ 	.word	0xfffffffc


//--------------------- .text._Z17launch_gpu_kernelPfS_iS_iS_iiiiiiiP11CUstream_st --------------------------
	.section	.text._Z17launch_gpu_kernelPfS_iS_iS_iiiiiiiP11CUstream_st,"ax",@progbits
	.align	128
        .global         _Z17launch_gpu_kernelPfS_iS_iS_iiiiiiiP11CUstream_st
        .type           _Z17launch_gpu_kernelPfS_iS_iS_iiiiiiiP11CUstream_st,@function
        .size           _Z17launch_gpu_kernelPfS_iS_iS_iiiiiiiP11CUstream_st,(.L_x_1 - _Z17launch_gpu_kernelPfS_iS_iS_iiiiiiiP11CUstream_st)
        .other          _Z17launch_gpu_kernelPfS_iS_iS_iiiiiiiP11CUstream_st,@"STO_CUDA_ENTRY STV_DEFAULT"
_Z17launch_gpu_kernelPfS_iS_iS_iiiiiiiP11CUstream_st:
.text._Z17launch_gpu_kernelPfS_iS_iS_iiiiiiiP11CUstream_st:
[----:B------:R-:W-:Y:S01]  /*0000*/  LDC R1, c[0x0][0x37c] ;  /* 0x0000df00ff017b82 */ /* 0x000fe20000000800 */
[----:B------:R-:W-:Y:S05]  /*0010*/  EXIT ;  /* 0x000000000000794d */ /* 0x000fea0003800000 */
.L_x_0:
[----:B------:R-:W-:-:S00]  /*0020*/  BRA `(.L_x_0) ;  /* 0xfffffffc00fc7947 */ /* 0x000fc0000383ffff */
[----:B------:R-:W-:-:S00]  /*0030*/  NOP ;  /* 0x0000000000007918 */ /* 0x000fc00000000000 */
        /* <DEDUP_REMOVED lines=12> */
.L_x_1:


//--------------------- .nv.shared.reserved.0     --------------------------
	.section	.nv.shared.reserved.0,"aw",@nobits
	.weak		__nv_reservedSMEM_offset_0_alias
	.size		__nv_reservedSMEM_offset_0_alias, 0, 64
	.other		__nv_reservedSMEM_offset_0_alias,@"STO_CUDA_RESERVED_SHARED STV_DEFAULT"
__nv_reservedSMEM_offset_0_alias:
	.zero		0
	.zero		64


//--------------------- .nv.constant0._Z17launch_gpu_kernelPfS_iS_iS_iiiiiiiP11CUstream_st --------------------------
	.section	.nv.constant0._Z17launch_gpu_kernelPfS_iS_iS_iiiiiiiP11CUstream_st,"a",@progbits
	.sectionflags	@""
	.align	4
.nv.constant0._Z17launch_gpu_kernelPfS_iS_iS_iiiiiiiP11CUstream_st:
	.zero		984


//--------------------- SYMBOLS --------------------------

	.type		.nv.reservedSmem.offset0,@object
	.size		.nv.reservedSmem.offset0,0x4
